//
// Generated by NVIDIA NVVM Compiler
//
// Compiler Build ID: CL-36424714
// Cuda compilation tools, release 13.0, V13.0.88
// Based on NVVM 20.0.0
//

.version 9.0
.target sm_100
.address_size 64

	// .globl	_Z10checkIndexv
.extern .func  (.param .b32 func_retval0) vprintf
(
	.param .b64 vprintf_param_0,
	.param .b64 vprintf_param_1
)
;
.global .align 1 .b8 $str[93] = {116, 104, 114, 101, 97, 100, 73, 100, 120, 58, 32, 40, 37, 100, 44, 32, 37, 100, 44, 32, 37, 100, 41, 32, 98, 108, 111, 99, 107, 73, 100, 120, 58, 32, 40, 37, 100, 44, 32, 37, 100, 44, 32, 37, 100, 41, 32, 98, 108, 111, 99, 107, 68, 105, 109, 58, 32, 40, 37, 100, 44, 32, 37, 100, 44, 32, 37, 100, 41, 32, 103, 114, 105, 100, 68, 105, 109, 58, 32, 40, 37, 100, 44, 32, 37, 100, 44, 32, 37, 100, 41, 10};

.visible .entry _Z10checkIndexv()
{
	.local .align 16 .b8 	__local_depot0[48];
	.reg .b64 	%SP;
	.reg .b64 	%SPL;
	.reg .b32 	%r<14>;
	.reg .b64 	%rd<5>;

	mov.u64 	%SPL, __local_depot0;
	cvta.local.u64 	%SP, %SPL;
	add.u64 	%rd1, %SP, 0;
	add.u64 	%rd2, %SPL, 0;
	mov.u32 	%r1, %tid.x;
	mov.u32 	%r2, %tid.y;
	mov.u32 	%r3, %tid.z;
	mov.u32 	%r4, %ctaid.z;
	mov.u32 	%r5, %ctaid.y;
	mov.u32 	%r6, %ntid.x;
	mov.u32 	%r7, %ntid.y;
	mov.u32 	%r8, %ntid.z;
	mov.u32 	%r9, %nctaid.x;
	mov.u32 	%r10, %nctaid.y;
	mov.u32 	%r11, %nctaid.z;
	st.local.v4.u32 	[%rd2], {%r1, %r2, %r3, %r4};
	st.local.v4.u32 	[%rd2+16], {%r5, %r4, %r6, %r7};
	st.local.v4.u32 	[%rd2+32], {%r8, %r9, %r10, %r11};
	mov.u64 	%rd3, $str;
	cvta.global.u64 	%rd4, %rd3;
	{ // callseq 0, 0
	.param .b64 param0;
	st.param.b64 	[param0], %rd4;
	.param .b64 param1;
	st.param.b64 	[param1], %rd1;
	.param .b32 retval0;
	call.uni (retval0), 
	vprintf, 
	(
	param0, 
	param1
	);
	ld.param.b32 	%r12, [retval0];
	} // callseq 0
	ret;

}


// ===== COMPILED SASS (sm_100) =====

	.target	sm_100

	.elftype	@"ET_EXEC"


//--------------------- .note.nv.tkinfo           --------------------------
	.section	.note.nv.tkinfo,"",@"SHT_NOTE"
	.sectionflags	@"SHF_NOTE_NV_TKINFO"
	.tkinfo
        /*0018*/ 	.word	0x00000002
        /*0030*/ 	.string	""
        /*0030*/ 	.string	"ptxas"
        /*0030*/ 	.string	"Cuda compilation tools, release 13.0, V13.0.88"
        /*0030*/ 	.string	"Build cuda_13.0.r13.0/compiler.36424714_0"
        /*0030*/ 	.string	"-arch sm_100 -m 64 "



//--------------------- .note.nv.cuinfo           --------------------------
	.section	.note.nv.cuinfo,"",@"SHT_NOTE"
	.sectionflags	@"SHF_NOTE_NV_CUINFO"
        /*0018*/ 	.short	0x0002
        /*001a*/ 	.short	0x0064
        /*001c*/ 	.short	0x0082
	.zero		2


//--------------------- .nv.info                  --------------------------
	.section	.nv.info,"",@"SHT_CUDA_INFO"
	.align	4


	//----- nvinfo : EIATTR_REGCOUNT
	.align		4
        /*0000*/ 	.byte	0x04, 0x2f
        /*0002*/ 	.short	(.L_2 - .L_1)
	.align		4
.L_1:
        /*0004*/ 	.word	index@(_Z10checkIndexv)
        /*0008*/ 	.word	0x00000018


	//----- nvinfo : EIATTR_FRAME_SIZE
	.align		4
.L_2:
        /*000c*/ 	.byte	0x04, 0x11
        /*000e*/ 	.short	(.L_4 - .L_3)
	.align		4
.L_3:
        /*0010*/ 	.word	index@(_Z10checkIndexv)
        /*0014*/ 	.word	0x00000030


	//----- nvinfo : EIATTR_MIN_STACK_SIZE
	.align		4
.L_4:
        /*0018*/ 	.byte	0x04, 0x12
        /*001a*/ 	.short	(.L_6 - .L_5)
	.align		4
.L_5:
        /*001c*/ 	.word	index@(_Z10checkIndexv)
        /*0020*/ 	.word	0x00000030
.L_6:


//--------------------- .nv.compat                --------------------------
	.section	.nv.compat,"",@"SHT_CUDA_COMPAT_INFO"
	.align	4
        /*0000*/ 	.byte	0x02, 0x09, 0x00, 0x00, 0x02, 0x02, 0x01, 0x00, 0x02, 0x05, 0x05, 0x00, 0x03, 0x07, 0x01, 0x01
        /*0010*/ 	.byte	0x02, 0x03, 0x00, 0x00, 0x02, 0x06, 0x01, 0x00, 0x04, 0x0b, 0x08, 0x00, 0x09, 0x00, 0x00, 0x00
        /*0020*/ 	.byte	0x00, 0x00, 0x00, 0x00


//--------------------- .nv.info._Z10checkIndexv  --------------------------
	.section	.nv.info._Z10checkIndexv,"",@"SHT_CUDA_INFO"
	.sectionflags	@""
	.align	4


	//----- nvinfo : EIATTR_CUDA_API_VERSION
	.align		4
        /*0000*/ 	.byte	0x04, 0x37
        /*0002*/ 	.short	(.L_8 - .L_7)
.L_7:
        /*0004*/ 	.word	0x00000082


	//----- nvinfo : EIATTR_SPARSE_MMA_MASK
	.align		4
.L_8:
        /*0008*/ 	.byte	0x03, 0x50
        /*000a*/ 	.short	0x0000


	//----- nvinfo : EIATTR_MAXREG_COUNT
	.align		4
        /*000c*/ 	.byte	0x03, 0x1b
        /*000e*/ 	.short	0x00ff


	//----- nvinfo : EIATTR_EXTERNS
	.align		4
        /*0010*/ 	.byte	0x04, 0x0f
        /*0012*/ 	.short	(.L_10 - .L_9)


	//   ....[0]....
	.align		4
.L_9:
        /*0014*/ 	.word	index@(vprintf)


	//----- nvinfo : EIATTR_MERCURY_ISA_VERSION
	.align		4
.L_10:
        /*0018*/ 	.byte	0x03, 0x5f
        /*001a*/ 	.short	0x0101


	//----- nvinfo : EIATTR_VRC_CTA_INIT_COUNT
	.align		4
        /*001c*/ 	.byte	0x02, 0x4a
	.zero		1
	.zero		1


	//----- nvinfo : EIATTR_SYSCALL_OFFSETS
	.align		4
        /*0020*/ 	.byte	0x04, 0x46
        /*0022*/ 	.short	(.L_12 - .L_11)


	//   ....[0]....
.L_11:
        /*0024*/ 	.word	0x000001d0


	//----- nvinfo : EIATTR_EXIT_INSTR_OFFSETS
	.align		4
.L_12:
        /*0028*/ 	.byte	0x04, 0x1c
        /*002a*/ 	.short	(.L_14 - .L_13)


	//   ....[0]....
.L_13:
        /*002c*/ 	.word	0x000001e0


	//----- nvinfo : EIATTR_SW_WAR
	.align		4
.L_14:
        /*0030*/ 	.byte	0x04, 0x36
        /*0032*/ 	.short	(.L_16 - .L_15)
.L_15:
        /*0034*/ 	.word	0x00000008
.L_16:


//--------------------- .nv.callgraph             --------------------------
	.section	.nv.callgraph,"",@"SHT_CUDA_CALLGRAPH"
	.align	4
	.sectionentsize	8
	.align		4
        /*0000*/ 	.word	0x00000000
	.align		4
        /*0004*/ 	.word	0xffffffff
	.align		4
        /*0008*/ 	.word	index@(_Z10checkIndexv)
	.align		4
        /*000c*/ 	.word	index@(vprintf)
	.align		4
        /*0010*/ 	.word	0x00000000
	.align		4
        /*0014*/ 	.word	0xfffffffe
	.align		4
        /*0018*/ 	.word	0x00000000
	.align		4
        /*001c*/ 	.word	0xfffffffd
	.align		4
        /*0020*/ 	.word	0x00000000
	.align		4
        /*0024*/ 	.word	0xfffffffc


//--------------------- .nv.constant4             --------------------------
	.section	.nv.constant4,"a",@progbits
	.align	8
	.align		8
.nv.constant4:
        /*0000*/ 	.dword	vprintf
	.align		8
        /*0008*/ 	.dword	$str


//--------------------- .text._Z10checkIndexv     --------------------------
	.section	.text._Z10checkIndexv,"ax",@progbits
	.align	128
        .global         _Z10checkIndexv
        .type           _Z10checkIndexv,@function
        .size           _Z10checkIndexv,(.L_x_2 - _Z10checkIndexv)
        .other          _Z10checkIndexv,@"STO_CUDA_ENTRY STV_DEFAULT"
_Z10checkIndexv:
.text._Z10checkIndexv:
[----:B------:R-:W0:Y:S01]  /*0000*/  LDC R1, c[0x0][0x37c] ;  /* 0x0000df00ff017b82 */ /* 0x000e220000000800 */
[----:B------:R-:W1:Y:S01]  /*0010*/  S2R R12, SR_TID.X ;  /* 0x00000000000c7919 */ /* 0x000e620000002100 */
[----:B------:R-:W2:Y:S06]  /*0020*/  LDCU UR5, c[0x0][0x2fc] ;  /* 0x00005f80ff0577ac */ /* 0x000eac0008000800 */
[----:B------:R-:W3:Y:S01]  /*0030*/  LDC R18, c[0x0][0x360] ;  /* 0x0000d800ff127b82 */ /* 0x000ee20000000800 */
[----:B0-----:R-:W-:Y:S01]  /*0040*/  VIADD R1, R1, 0xffffffd0 ;  /* 0xffffffd001017836 */ /* 0x001fe20000000000 */
[----:B------:R-:W1:Y:S01]  /*0050*/  S2R R13, SR_TID.Y ;  /* 0x00000000000d7919 */ /* 0x000e620000002200 */
[----:B------:R-:W0:Y:S01]  /*0060*/  LDCU UR4, c[0x0][0x2f8] ;  /* 0x00005f00ff0477ac */ /* 0x000e220008000800 */
[----:B------:R-:W1:Y:S01]  /*0070*/  S2R R14, SR_TID.Z ;  /* 0x00000000000e7919 */ /* 0x000e620000002300 */
[----:B------:R-:W4:Y:S03]  /*0080*/  LDCU.64 UR6, c[0x4][0x8] ;  /* 0x01000100ff0677ac */ /* 0x000f260008000a00 */
[----:B------:R-:W3:Y:S01]  /*0090*/  LDC R19, c[0x0][0x364] ;  /* 0x0000d900ff137b82 */ /* 0x000ee20000000800 */
[----:B------:R-:W1:Y:S01]  /*00a0*/  S2R R15, SR_CTAID.Z ;  /* 0x00000000000f7919 */ /* 0x000e620000002700 */
[----:B------:R-:W5:Y:S06]  /*00b0*/  S2R R0, SR_CTAID.Y ;  /* 0x0000000000007919 */ /* 0x000f6c0000002600 */
[----:B------:R-:W3:Y:S01]  /*00c0*/  LDC R8, c[0x0][0x368] ;  /* 0x0000da00ff087b82 */ /* 0x000ee20000000800 */
[----:B0-----:R-:W-:-:S07]  /*00d0*/  IADD3 R6, P0, PT, R1, UR4, RZ ;  /* 0x0000000401067c10 */ /* 0x001fce000ff1e0ff */
[----:B------:R-:W3:Y:S01]  /*00e0*/  LDC R9, c[0x0][0x370] ;  /* 0x0000dc00ff097b82 */ /* 0x000ee20000000800 */
[----:B----4-:R-:W-:Y:S01]  /*00f0*/  MOV R4, UR6 ;  /* 0x0000000600047c02 */ /* 0x010fe20008000f00 */
[----:B------:R-:W-:Y:S01]  /*0100*/  IMAD.U32 R5, RZ, RZ, UR7 ;  /* 0x00000007ff057e24 */ /* 0x000fe2000f8e00ff */
[----:B--2---:R-:W-:-:S05]  /*0110*/  IADD3.X R7, PT, PT, RZ, UR5, RZ, P0, !PT ;  /* 0x00000005ff077c10 */ /* 0x004fca00087fe4ff */
[----:B------:R-:W3:Y:S08]  /*0120*/  LDC R10, c[0x0][0x374] ;  /* 0x0000dd00ff0a7b82 */ /* 0x000ef00000000800 */
[----:B------:R-:W3:Y:S01]  /*0130*/  LDC R11, c[0x0][0x378] ;  /* 0x0000de00ff0b7b82 */ /* 0x000ee20000000800 */
[----:B-1----:R5:W-:Y:S01]  /*0140*/  STL.128 [R1], R12 ;  /* 0x0000000c01007387 */ /* 0x002be20000100c00 */
[----:B------:R-:W-:Y:S01]  /*0150*/  MOV R17, R15 ;  /* 0x0000000f00117202 */ /* 0x000fe20000000f00 */
[----:B-----5:R-:W-:Y:S01]  /*0160*/  IMAD.MOV.U32 R12, RZ, RZ, R0 ;  /* 0x000000ffff0c7224 */ /* 0x020fe200078e0000 */
[----:B------:R-:W-:-:S03]  /*0170*/  MOV R0, 0x0 ;  /* 0x0000000000007802 */ /* 0x000fc60000000f00 */
[----:B------:R-:W-:Y:S01]  /*0180*/  IMAD.MOV.U32 R16, RZ, RZ, R12 ;  /* 0x000000ffff107224 */ /* 0x000fe200078e000c */
[----:B------:R0:W1:Y:S01]  /*0190*/  LDC.64 R2, c[0x4][R0] ;  /* 0x0100000000027b82 */ /* 0x0000620000000a00 */
[----:B---3--:R0:W-:Y:S04]  /*01a0*/  STL.128 [R1+0x20], R8 ;  /* 0x0000200801007387 */ /* 0x0081e80000100c00 */
[----:B------:R0:W-:Y:S02]  /*01b0*/  STL.128 [R1+0x10], R16 ;  /* 0x0000101001007387 */ /* 0x0001e40000100c00 */
[----:B------:R-:W-:-:S07]  /*01c0*/  LEPC R20, `(.L_x_0) ;  /* 0x000000001014794e */ /* 0x000fce0000000000 */
[----:B01----:R-:W-:Y:S05]  /*01d0*/  CALL.ABS.NOINC R2 ;  /* 0x0000000002007343 */ /* 0x003fea0003c00000 */
.L_x_0:
[----:B------:R-:W-:Y:S05]  /*01e0*/  EXIT ;  /* 0x000000000000794d */ /* 0x000fea0003800000 */
.L_x_1:
[----:B------:R-:W-:-:S00]  /*01f0*/  BRA `(.L_x_1) ;  /* 0xfffffffc00fc7947 */ /* 0x000fc0000383ffff */
[----:B------:R-:W-:-:S00]  /*0200*/  NOP ;  /* 0x0000000000007918 */ /* 0x000fc00000000000 */
[----:B------:R-:W-:-:S00]  /*0210*/  NOP ;  /* 0x0000000000007918 */ /* 0x000fc00000000000 */
[----:B------:R-:W-:-:S00]  /*0220*/  NOP ;  /* 0x0000000000007918 */ /* 0x000fc00000000000 */
[----:B------:R-:W-:-:S00]  /*0230*/  NOP ;  /* 0x0000000000007918 */ /* 0x000fc00000000000 */
[----:B------:R-:W-:-:S00]  /*0240*/  NOP ;  /* 0x0000000000007918 */ /* 0x000fc00000000000 */
[----:B------:R-:W-:-:S00]  /*0250*/  NOP ;  /* 0x0000000000007918 */ /* 0x000fc00000000000 */
[----:B------:R-:W-:-:S00]  /*0260*/  NOP ;  /* 0x0000000000007918 */ /* 0x000fc00000000000 */
[----:B------:R-:W-:-:S00]  /*0270*/  NOP ;  /* 0x0000000000007918 */ /* 0x000fc00000000000 */
.L_x_2:


//--------------------- .nv.global.init           --------------------------
	.section	.nv.global.init,"aw",@progbits
.nv.global.init:
	.type		$str,@object
	.size		$str,(.L_0 - $str)
$str:
        /*0000*/ 	.byte	0x74, 0x68, 0x72, 0x65, 0x61, 0x64, 0x49, 0x64, 0x78, 0x3a, 0x20, 0x28, 0x25, 0x64, 0x2c, 0x20
        /*0010*/ 	.byte	0x25, 0x64, 0x2c, 0x20, 0x25, 0x64, 0x29, 0x20, 0x62, 0x6c, 0x6f, 0x63, 0x6b, 0x49, 0x64, 0x78
        /*0020*/ 	.byte	0x3a, 0x20, 0x28, 0x25, 0x64, 0x2c, 0x20, 0x25, 0x64, 0x2c, 0x20, 0x25, 0x64, 0x29, 0x20, 0x62
        /*0030*/ 	.byte	0x6c, 0x6f, 0x63, 0x6b, 0x44, 0x69, 0x6d, 0x3a, 0x20, 0x28, 0x25, 0x64, 0x2c, 0x20, 0x25, 0x64
        /*0040*/ 	.byte	0x2c, 0x20, 0x25, 0x64, 0x29, 0x20, 0x67, 0x72, 0x69, 0x64, 0x44, 0x69, 0x6d, 0x3a, 0x20, 0x28
        /*0050*/ 	.byte	0x25, 0x64, 0x2c, 0x20, 0x25, 0x64, 0x2c, 0x20, 0x25, 0x64, 0x29, 0x0a, 0x00
.L_0:


//--------------------- .nv.shared.reserved.0     --------------------------
	.section	.nv.shared.reserved.0,"aw",@nobits
	.weak		__nv_reservedSMEM_offset_0_alias
	.size		__nv_reservedSMEM_offset_0_alias, 0, 64
	.other		__nv_reservedSMEM_offset_0_alias,@"STO_CUDA_RESERVED_SHARED STV_DEFAULT"
__nv_reservedSMEM_offset_0_alias:
	.zero		0
	.zero		64


//--------------------- .nv.constant0._Z10checkIndexv --------------------------
	.section	.nv.constant0._Z10checkIndexv,"a",@progbits
	.sectionflags	@""
	.align	4
.nv.constant0._Z10checkIndexv:
	.zero		896


//--------------------- SYMBOLS --------------------------

	.type		.nv.reservedSmem.offset0,@object
	.size		.nv.reservedSmem.offset0,0x4
	.type		vprintf,@function
